	.headerflags	@"EF_CUDA_TEXMODE_UNIFIED EF_CUDA_64BIT_ADDRESS EF_CUDA_ACCELERATORS EF_CUDA_SM90 EF_CUDA_VIRTUAL_SM(EF_CUDA_SM90)"
	.elftype	@"ET_EXEC"


//--------------------- .nv.info                  --------------------------
	.section	.nv.info,"",@"SHT_CUDA_INFO"
	.align	4


	//----- nvinfo : EIATTR_REGCOUNT
	.align		4
        /*0000*/ 	.byte	0x04, 0x2f
        /*0002*/ 	.short	(.L_1 - .L_0)
	.align		4
.L_0:
        /*0004*/ 	.word	index@(triton_poi_fused_add_convolution_3)
        /*0008*/ 	.word	0x00000010


	//----- nvinfo : EIATTR_MIN_STACK_SIZE
	.align		4
.L_1:
        /*000c*/ 	.byte	0x04, 0x12
        /*000e*/ 	.short	(.L_3 - .L_2)
	.align		4
.L_2:
        /*0010*/ 	.word	index@(triton_poi_fused_add_convolution_3)
        /*0014*/ 	.word	0x00000000


	//----- nvinfo : EIATTR_FRAME_SIZE
	.align		4
.L_3:
        /*0018*/ 	.byte	0x04, 0x11
        /*001a*/ 	.short	(.L_5 - .L_4)
	.align		4
.L_4:
        /*001c*/ 	.word	index@(triton_poi_fused_add_convolution_3)
        /*0020*/ 	.word	0x00000000


	//----- nvinfo : EIATTR_MIN_STACK_SIZE
	.align		4
.L_5:
        /*0024*/ 	.byte	0x04, 0x12
        /*0026*/ 	.short	(.L_7 - .L_6)
	.align		4
.L_6:
        /*0028*/ 	.word	index@(triton_poi_fused_add_convolution_3)
        /*002c*/ 	.word	0x00000000
.L_7:


//--------------------- .nv.info.triton_poi_fused_add_convolution_3 --------------------------
	.section	.nv.info.triton_poi_fused_add_convolution_3,"",@"SHT_CUDA_INFO"
	.sectionflags	@""
	.align	4


	//----- nvinfo : EIATTR_CUDA_API_VERSION
	.align		4
        /*0000*/ 	.byte	0x04, 0x37
        /*0002*/ 	.short	(.L_9 - .L_8)
.L_8:
        /*0004*/ 	.word	0x0000007c


	//----- nvinfo : EIATTR_KPARAM_INFO
	.align		4
.L_9:
        /*0008*/ 	.byte	0x04, 0x17
        /*000a*/ 	.short	(.L_11 - .L_10)
.L_10:
        /*000c*/ 	.word	0x00000000
        /*0010*/ 	.short	0x0003
        /*0012*/ 	.short	0x0018
        /*0014*/ 	.byte	0x00, 0xf0, 0x11, 0x00


	//----- nvinfo : EIATTR_KPARAM_INFO
	.align		4
.L_11:
        /*0018*/ 	.byte	0x04, 0x17
        /*001a*/ 	.short	(.L_13 - .L_12)
.L_12:
        /*001c*/ 	.word	0x00000000
        /*0020*/ 	.short	0x0002
        /*0022*/ 	.short	0x0010
        /*0024*/ 	.byte	0x00, 0xf4, 0x21, 0x00


	//----- nvinfo : EIATTR_KPARAM_INFO
	.align		4
.L_13:
        /*0028*/ 	.byte	0x04, 0x17
        /*002a*/ 	.short	(.L_15 - .L_14)
.L_14:
        /*002c*/ 	.word	0x00000000
        /*0030*/ 	.short	0x0001
        /*0032*/ 	.short	0x0008
        /*0034*/ 	.byte	0x00, 0xf4, 0x21, 0x00


	//----- nvinfo : EIATTR_KPARAM_INFO
	.align		4
.L_15:
        /*0038*/ 	.byte	0x04, 0x17
        /*003a*/ 	.short	(.L_17 - .L_16)
.L_16:
        /*003c*/ 	.word	0x00000000
        /*0040*/ 	.short	0x0000
        /*0042*/ 	.short	0x0000
        /*0044*/ 	.byte	0x00, 0xf4, 0x21, 0x00


	//----- nvinfo : EIATTR_SPARSE_MMA_MASK
	.align		4
.L_17:
        /*0048*/ 	.byte	0x03, 0x50
        /*004a*/ 	.short	0x0000


	//----- nvinfo : EIATTR_MAXREG_COUNT
	.align		4
        /*004c*/ 	.byte	0x03, 0x1b
        /*004e*/ 	.short	0x00ff


	//----- nvinfo : EIATTR_EXIT_INSTR_OFFSETS
	.align		4
        /*0050*/ 	.byte	0x04, 0x1c
        /*0052*/ 	.short	(.L_19 - .L_18)


	//   ....[0]....
.L_18:
        /*0054*/ 	.word	0x00000210


	//   ....[1]....
        /*0058*/ 	.word	0x00000230


	//----- nvinfo : EIATTR_REQNTID
	.align		4
.L_19:
        /*005c*/ 	.byte	0x04, 0x10
        /*005e*/ 	.short	(.L_21 - .L_20)
.L_20:
        /*0060*/ 	.word	0x00000080
        /*0064*/ 	.word	0x00000001
        /*0068*/ 	.word	0x00000001


	//----- nvinfo : EIATTR_CBANK_PARAM_SIZE
	.align		4
.L_21:
        /*006c*/ 	.byte	0x03, 0x19
        /*006e*/ 	.short	0x001c


	//----- nvinfo : EIATTR_PARAM_CBANK
	.align		4
        /*0070*/ 	.byte	0x04, 0x0a
        /*0072*/ 	.short	(.L_23 - .L_22)
	.align		4
.L_22:
        /*0074*/ 	.word	index@(.nv.constant0.triton_poi_fused_add_convolution_3)
        /*0078*/ 	.short	0x0210
        /*007a*/ 	.short	0x001c


	//----- nvinfo : EIATTR_SW_WAR
	.align		4
.L_23:
        /*007c*/ 	.byte	0x04, 0x36
        /*007e*/ 	.short	(.L_25 - .L_24)
.L_24:
        /*0080*/ 	.word	0x00000008
.L_25:


//--------------------- .nv.callgraph             --------------------------
	.section	.nv.callgraph,"",@"SHT_CUDA_CALLGRAPH"
	.align	4
	.sectionentsize	8
	.align		4
        /*0000*/ 	.word	0x00000000
	.align		4
        /*0004*/ 	.word	0xffffffff
	.align		4
        /*0008*/ 	.word	0x00000000
	.align		4
        /*000c*/ 	.word	0xfffffffe
	.align		4
        /*0010*/ 	.word	0x00000000
	.align		4
        /*0014*/ 	.word	0xfffffffd
	.align		4
        /*0018*/ 	.word	0x00000000
	.align		4
        /*001c*/ 	.word	0xfffffffc


//--------------------- .text.triton_poi_fused_add_convolution_3 --------------------------
	.section	.text.triton_poi_fused_add_convolution_3,"ax",@progbits
	.align	128
        .global         triton_poi_fused_add_convolution_3
        .type           triton_poi_fused_add_convolution_3,@function
        .size           triton_poi_fused_add_convolution_3,(.L_x_1 - triton_poi_fused_add_convolution_3)
        .other          triton_poi_fused_add_convolution_3,@"STO_CUDA_ENTRY STV_DEFAULT"
triton_poi_fused_add_convolution_3:
.text.triton_poi_fused_add_convolution_3:
[----:B------:R-:W0:Y:S02]  /*0000*/  LDC R1, c[0x0][0x28] ;  /* 0x00000a00ff017b82 */ /* 0x000e240000000800 */
[----:B------:R-:W1:Y:S01]  /*0010*/  S2R R0, SR_TID.X ;  /* 0x0000000000007919 */ /* 0x000e620000002100 */
[----:B------:R-:W2:Y:S01]  /*0020*/  LDC.64 R6, c[0x0][0x220] ;  /* 0x00008800ff067b82 */ /* 0x000ea20000000a00 */
[----:B------:R-:W-:Y:S01]  /*0030*/  IMAD.MOV.U32 R13, RZ, RZ, RZ ;  /* 0x000000ffff0d7224 */ /* 0x000fe200078e00ff */
[----:B------:R-:W-:Y:S01]  /*0040*/  ULDC.64 UR4, c[0x0][0x208] ;  /* 0x0000820000047ab9 */ /* 0x000fe20000000a00 */
[----:B------:R-:W3:Y:S05]  /*0050*/  S2R R9, SR_CTAID.X ;  /* 0x0000000000097919 */ /* 0x000eea0000002500 */
[----:B------:R-:W4:Y:S08]  /*0060*/  LDC.64 R4, c[0x0][0x210] ;  /* 0x00008400ff047b82 */ /* 0x000f300000000a00 */
[----:B------:R-:W5:Y:S01]  /*0070*/  LDC.64 R2, c[0x0][0x218] ;  /* 0x00008600ff027b82 */ /* 0x000f620000000a00 */
[----:B-1----:R-:W-:Y:S01]  /*0080*/  IMAD.SHL.U32 R0, R0, 0x2, RZ ;  /* 0x0000000200007824 */ /* 0x002fe200078e00ff */
[----:B---3--:R-:W-:-:S04]  /*0090*/  SHF.R.S32.HI R8, RZ, 0x17, R9 ;  /* 0x00000017ff087819 */ /* 0x008fc80000011409 */
[----:B------:R-:W-:Y:S02]  /*00a0*/  LOP3.LUT R0, R0, 0xfe, RZ, 0xc0, !PT ;  /* 0x000000fe00007812 */ /* 0x000fe400078ec0ff */
[----:B------:R-:W-:-:S03]  /*00b0*/  SGXT R8, R8, 0x1 ;  /* 0x000000010808781a */ /* 0x000fc60000000200 */
[----:B------:R-:W-:-:S04]  /*00c0*/  IMAD R9, R9, 0x100, R0 ;  /* 0x0000010009097824 */ /* 0x000fc800078e0200 */
[C---:B----4-:R-:W-:Y:S01]  /*00d0*/  IMAD.WIDE R4, R9.reuse, 0x4, R4 ;  /* 0x0000000409047825 */ /* 0x050fe200078e0204 */
[----:B------:R-:W-:Y:S02]  /*00e0*/  LEA.HI R8, R8, R9, RZ, 0x4 ;  /* 0x0000000908087211 */ /* 0x000fe400078f20ff */
[C---:B------:R-:W-:Y:S01]  /*00f0*/  ISETP.GE.AND P0, PT, R9.reuse, 0x100, PT ;  /* 0x000001000900780c */ /* 0x040fe20003f06270 */
[----:B-----5:R-:W-:Y:S01]  /*0100*/  IMAD.WIDE R2, R9, 0x4, R2 ;  /* 0x0000000409027825 */ /* 0x020fe200078e0202 */
[----:B------:R-:W-:-:S04]  /*0110*/  SHF.R.S32.HI R8, RZ, 0x4, R8 ;  /* 0x00000004ff087819 */ /* 0x000fc80000011408 */
[----:B------:R-:W-:-:S04]  /*0120*/  LEA.HI R0, R8, R8, RZ, 0x2 ;  /* 0x0000000808007211 */ /* 0x000fc800078f10ff */
[----:B------:R-:W-:Y:S01]  /*0130*/  LOP3.LUT R11, R0, 0xfffffffc, RZ, 0xc0, !PT ;  /* 0xfffffffc000b7812 */ /* 0x000fe200078ec0ff */
[----:B------:R-:W-:-:S03]  /*0140*/  HFMA2.MMA R0, -RZ, RZ, 0, 0 ;  /* 0x00000000ff007435 */ /* 0x000fc600000001ff */
[----:B------:R-:W-:Y:S02]  /*0150*/  IADD3 R11, R8, -R11, RZ ;  /* 0x8000000b080b7210 */ /* 0x000fe40007ffe0ff */
[----:B------:R-:W-:-:S03]  /*0160*/  CS2R R8, SRZ ;  /* 0x0000000000087805 */ /* 0x000fc6000001ff00 */
[----:B--2---:R-:W-:Y:S01]  /*0170*/  IMAD.WIDE R6, R11, 0x4, R6 ;  /* 0x000000040b067825 */ /* 0x004fe200078e0206 */
[----:B------:R-:W-:Y:S02]  /*0180*/  CS2R R10, SRZ ;  /* 0x00000000000a7805 */ /* 0x000fe4000001ff00 */
[----:B------:R-:W2:Y:S04]  /*0190*/  @!P0 LDG.E.64 R8, desc[UR4][R2.64] ;  /* 0x0000000402088981 */ /* 0x000ea8000c1e1b00 */
[----:B------:R-:W3:Y:S04]  /*01a0*/  @!P0 LDG.E.EL R13, desc[UR4][R6.64] ;  /* 0x00000004060d8981 */ /* 0x000ee8000c2e1900 */
[----:B------:R-:W3:Y:S04]  /*01b0*/  @!P0 LDG.E.64 R10, desc[UR4][R4.64] ;  /* 0x00000004040a8981 */ /* 0x000ee8000c1e1b00 */
[----:B------:R-:W4:Y:S01]  /*01c0*/  @!P0 LDG.E.EL R0, desc[UR4][R6.64] ;  /* 0x0000000406008981 */ /* 0x000f22000c2e1900 */
[----:B---3--:R-:W-:Y:S01]  /*01d0*/  FADD R13, R13, R10 ;  /* 0x0000000a0d0d7221 */ /* 0x008fe20000000000 */
[----:B----4-:R-:W-:-:S03]  /*01e0*/  FADD R0, R0, R11 ;  /* 0x0000000b00007221 */ /* 0x010fc60000000000 */
[----:B--2---:R-:W-:Y:S01]  /*01f0*/  FADD R8, R13, R8 ;  /* 0x000000080d087221 */ /* 0x004fe20000000000 */
[----:B------:R-:W-:Y:S01]  /*0200*/  FADD R9, R0, R9 ;  /* 0x0000000900097221 */ /* 0x000fe20000000000 */
[----:B------:R-:W-:Y:S06]  /*0210*/  @P0 EXIT ;  /* 0x000000000000094d */ /* 0x000fec0003800000 */
[----:B------:R-:W-:Y:S01]  /*0220*/  STG.E.64 desc[UR4][R4.64], R8 ;  /* 0x0000000804007986 */ /* 0x000fe2000c101b04 */
[----:B------:R-:W-:Y:S05]  /*0230*/  EXIT ;  /* 0x000000000000794d */ /* 0x000fea0003800000 */
.L_x_0:
[----:B------:R-:W-:-:S00]  /*0240*/  BRA `(.L_x_0) ;  /* 0xfffffffc00fc7947 */ /* 0x000fc0000383ffff */
[----:B------:R-:W-:-:S00]  /*0250*/  NOP ;  /* 0x0000000000007918 */ /* 0x000fc00000000000 */
        /* <DEDUP_REMOVED lines=10> */
.L_x_1:


//--------------------- .nv.constant0.triton_poi_fused_add_convolution_3 --------------------------
	.section	.nv.constant0.triton_poi_fused_add_convolution_3,"a",@progbits
	.sectionflags	@""
	.align	4
.nv.constant0.triton_poi_fused_add_convolution_3:
	.zero		556
